//
// Generated by NVIDIA NVVM Compiler
//
// Compiler Build ID: CL-36424714
// Cuda compilation tools, release 13.0, V13.0.88
// Based on NVVM 20.0.0
//

.version 9.0
.target sm_100
.address_size 64

	// .globl	_Z14max_pooling_2dPKfPfiiiiiii

.visible .entry _Z14max_pooling_2dPKfPfiiiiiii(
	.param .u64 .ptr .align 1 _Z14max_pooling_2dPKfPfiiiiiii_param_0,
	.param .u64 .ptr .align 1 _Z14max_pooling_2dPKfPfiiiiiii_param_1,
	.param .u32 _Z14max_pooling_2dPKfPfiiiiiii_param_2,
	.param .u32 _Z14max_pooling_2dPKfPfiiiiiii_param_3,
	.param .u32 _Z14max_pooling_2dPKfPfiiiiiii_param_4,
	.param .u32 _Z14max_pooling_2dPKfPfiiiiiii_param_5,
	.param .u32 _Z14max_pooling_2dPKfPfiiiiiii_param_6,
	.param .u32 _Z14max_pooling_2dPKfPfiiiiiii_param_7,
	.param .u32 _Z14max_pooling_2dPKfPfiiiiiii_param_8
)
{
	.reg .pred 	%p<110>;
	.reg .b32 	%r<83>;
	.reg .b32 	%f<84>;
	.reg .b64 	%rd<15>;

	ld.param.u64 	%rd6, [_Z14max_pooling_2dPKfPfiiiiiii_param_0];
	ld.param.u64 	%rd5, [_Z14max_pooling_2dPKfPfiiiiiii_param_1];
	ld.param.u32 	%r29, [_Z14max_pooling_2dPKfPfiiiiiii_param_3];
	ld.param.u32 	%r30, [_Z14max_pooling_2dPKfPfiiiiiii_param_4];
	ld.param.u32 	%r31, [_Z14max_pooling_2dPKfPfiiiiiii_param_5];
	ld.param.u32 	%r32, [_Z14max_pooling_2dPKfPfiiiiiii_param_6];
	ld.param.u32 	%r33, [_Z14max_pooling_2dPKfPfiiiiiii_param_7];
	ld.param.u32 	%r34, [_Z14max_pooling_2dPKfPfiiiiiii_param_8];
	cvta.to.global.u64 	%rd1, %rd6;
	shl.b32 	%r35, %r34, 1;
	sub.s32 	%r36, %r30, %r32;
	add.s32 	%r37, %r36, %r35;
	div.s32 	%r38, %r37, %r33;
	sub.s32 	%r39, %r31, %r32;
	add.s32 	%r40, %r39, %r35;
	div.s32 	%r2, %r40, %r33;
	mov.u32 	%r41, %ctaid.z;
	div.u32 	%r3, %r41, %r29;
	mul.lo.s32 	%r42, %r3, %r29;
	sub.s32 	%r4, %r41, %r42;
	mov.u32 	%r43, %ctaid.x;
	mov.u32 	%r44, %ntid.x;
	mov.u32 	%r45, %tid.x;
	mad.lo.s32 	%r5, %r43, %r44, %r45;
	mov.u32 	%r46, %ctaid.y;
	mov.u32 	%r47, %ntid.y;
	mov.u32 	%r48, %tid.y;
	mad.lo.s32 	%r49, %r46, %r47, %r48;
	setp.gt.s32 	%p2, %r5, %r2;
	setp.gt.s32 	%p3, %r49, %r38;
	or.pred  	%p4, %p2, %p3;
	@%p4 bra 	$L__BB0_45;
	mul.lo.s32 	%r50, %r33, %r49;
	sub.s32 	%r7, %r50, %r34;
	mul.lo.s32 	%r51, %r33, %r5;
	sub.s32 	%r8, %r51, %r34;
	setp.lt.s32 	%p5, %r32, 1;
	mov.f32 	%f62, 0fFF800000;
	@%p5 bra 	$L__BB0_44;
	mad.lo.s32 	%r53, %r3, %r29, %r4;
	mul.lo.s32 	%r9, %r53, %r30;
	and.b32  	%r10, %r32, 7;
	add.s32 	%r11, %r10, -1;
	and.b32  	%r12, %r32, 3;
	and.b32  	%r13, %r32, 2147483640;
	and.b32  	%r14, %r32, 1;
	mov.f32 	%f62, 0fFF800000;
	mov.b32 	%r78, 0;
$L__BB0_3:
	setp.lt.u32 	%p6, %r32, 8;
	add.s32 	%r55, %r78, %r7;
	setp.gt.s32 	%p7, %r55, -1;
	setp.lt.s32 	%p8, %r55, %r30;
	and.pred  	%p1, %p7, %p8;
	add.s32 	%r56, %r9, %r55;
	mul.lo.s32 	%r16, %r56, %r31;
	mov.b32 	%r81, 0;
	@%p6 bra 	$L__BB0_22;
	mov.b32 	%r79, 0;
$L__BB0_5:
	.pragma "nounroll";
	add.s32 	%r18, %r79, %r8;
	setp.gt.s32 	%p9, %r18, -1;
	setp.lt.s32 	%p10, %r18, %r31;
	and.pred  	%p11, %p9, %p10;
	and.pred  	%p13, %p1, %p11;
	add.s32 	%r58, %r18, %r16;
	mul.wide.s32 	%rd7, %r58, 4;
	add.s64 	%rd2, %rd1, %rd7;
	not.pred 	%p14, %p13;
	@%p14 bra 	$L__BB0_7;
	ld.global.f32 	%f43, [%rd2];
	setp.gt.f32 	%p15, %f43, %f62;
	selp.f32 	%f62, %f43, %f62, %p15;
$L__BB0_7:
	add.s32 	%r59, %r18, 1;
	setp.gt.s32 	%p16, %r59, -1;
	setp.lt.s32 	%p17, %r59, %r31;
	and.pred  	%p18, %p16, %p17;
	and.pred  	%p19, %p1, %p18;
	not.pred 	%p20, %p19;
	@%p20 bra 	$L__BB0_9;
	ld.global.f32 	%f44, [%rd2+4];
	setp.gt.f32 	%p21, %f44, %f62;
	selp.f32 	%f62, %f44, %f62, %p21;
$L__BB0_9:
	add.s32 	%r60, %r18, 2;
	setp.gt.s32 	%p22, %r60, -1;
	setp.lt.s32 	%p23, %r60, %r31;
	and.pred  	%p24, %p22, %p23;
	and.pred  	%p25, %p1, %p24;
	not.pred 	%p26, %p25;
	@%p26 bra 	$L__BB0_11;
	ld.global.f32 	%f45, [%rd2+8];
	setp.gt.f32 	%p27, %f45, %f62;
	selp.f32 	%f62, %f45, %f62, %p27;
$L__BB0_11:
	add.s32 	%r61, %r18, 3;
	setp.gt.s32 	%p28, %r61, -1;
	setp.lt.s32 	%p29, %r61, %r31;
	and.pred  	%p30, %p28, %p29;
	and.pred  	%p31, %p1, %p30;
	not.pred 	%p32, %p31;
	@%p32 bra 	$L__BB0_13;
	ld.global.f32 	%f46, [%rd2+12];
	setp.gt.f32 	%p33, %f46, %f62;
	selp.f32 	%f62, %f46, %f62, %p33;
$L__BB0_13:
	add.s32 	%r62, %r18, 4;
	setp.gt.s32 	%p34, %r62, -1;
	setp.lt.s32 	%p35, %r62, %r31;
	and.pred  	%p36, %p34, %p35;
	and.pred  	%p37, %p1, %p36;
	not.pred 	%p38, %p37;
	@%p38 bra 	$L__BB0_15;
	ld.global.f32 	%f47, [%rd2+16];
	setp.gt.f32 	%p39, %f47, %f62;
	selp.f32 	%f62, %f47, %f62, %p39;
$L__BB0_15:
	add.s32 	%r63, %r18, 5;
	setp.gt.s32 	%p40, %r63, -1;
	setp.lt.s32 	%p41, %r63, %r31;
	and.pred  	%p42, %p40, %p41;
	and.pred  	%p43, %p1, %p42;
	not.pred 	%p44, %p43;
	@%p44 bra 	$L__BB0_17;
	ld.global.f32 	%f48, [%rd2+20];
	setp.gt.f32 	%p45, %f48, %f62;
	selp.f32 	%f62, %f48, %f62, %p45;
$L__BB0_17:
	add.s32 	%r64, %r18, 6;
	setp.gt.s32 	%p46, %r64, -1;
	setp.lt.s32 	%p47, %r64, %r31;
	and.pred  	%p48, %p46, %p47;
	and.pred  	%p49, %p1, %p48;
	not.pred 	%p50, %p49;
	@%p50 bra 	$L__BB0_19;
	ld.global.f32 	%f49, [%rd2+24];
	setp.gt.f32 	%p51, %f49, %f62;
	selp.f32 	%f62, %f49, %f62, %p51;
$L__BB0_19:
	add.s32 	%r65, %r18, 7;
	setp.gt.s32 	%p52, %r65, -1;
	setp.lt.s32 	%p53, %r65, %r31;
	and.pred  	%p54, %p52, %p53;
	and.pred  	%p55, %p1, %p54;
	not.pred 	%p56, %p55;
	@%p56 bra 	$L__BB0_21;
	ld.global.f32 	%f50, [%rd2+28];
	setp.gt.f32 	%p57, %f50, %f62;
	selp.f32 	%f62, %f50, %f62, %p57;
$L__BB0_21:
	add.s32 	%r79, %r79, 8;
	setp.ne.s32 	%p58, %r79, %r13;
	mov.u32 	%r81, %r13;
	@%p58 bra 	$L__BB0_5;
$L__BB0_22:
	setp.eq.s32 	%p59, %r10, 0;
	@%p59 bra 	$L__BB0_43;
	setp.lt.u32 	%p60, %r11, 3;
	@%p60 bra 	$L__BB0_33;
	add.s32 	%r21, %r81, %r8;
	setp.gt.s32 	%p61, %r21, -1;
	setp.lt.s32 	%p62, %r21, %r31;
	and.pred  	%p63, %p61, %p62;
	and.pred  	%p65, %p1, %p63;
	add.s32 	%r66, %r21, %r16;
	mul.wide.s32 	%rd8, %r66, 4;
	add.s64 	%rd3, %rd1, %rd8;
	not.pred 	%p66, %p65;
	@%p66 bra 	$L__BB0_26;
	ld.global.f32 	%f52, [%rd3];
	setp.gt.f32 	%p67, %f52, %f62;
	selp.f32 	%f62, %f52, %f62, %p67;
$L__BB0_26:
	add.s32 	%r67, %r21, 1;
	setp.gt.s32 	%p68, %r67, -1;
	setp.lt.s32 	%p69, %r67, %r31;
	and.pred  	%p70, %p68, %p69;
	and.pred  	%p71, %p1, %p70;
	not.pred 	%p72, %p71;
	@%p72 bra 	$L__BB0_28;
	ld.global.f32 	%f53, [%rd3+4];
	setp.gt.f32 	%p73, %f53, %f62;
	selp.f32 	%f62, %f53, %f62, %p73;
$L__BB0_28:
	add.s32 	%r68, %r21, 2;
	setp.gt.s32 	%p74, %r68, -1;
	setp.lt.s32 	%p75, %r68, %r31;
	and.pred  	%p76, %p74, %p75;
	and.pred  	%p77, %p1, %p76;
	not.pred 	%p78, %p77;
	@%p78 bra 	$L__BB0_30;
	ld.global.f32 	%f54, [%rd3+8];
	setp.gt.f32 	%p79, %f54, %f62;
	selp.f32 	%f62, %f54, %f62, %p79;
$L__BB0_30:
	add.s32 	%r69, %r21, 3;
	setp.gt.s32 	%p80, %r69, -1;
	setp.lt.s32 	%p81, %r69, %r31;
	and.pred  	%p82, %p80, %p81;
	and.pred  	%p83, %p1, %p82;
	not.pred 	%p84, %p83;
	@%p84 bra 	$L__BB0_32;
	ld.global.f32 	%f55, [%rd3+12];
	setp.gt.f32 	%p85, %f55, %f62;
	selp.f32 	%f62, %f55, %f62, %p85;
$L__BB0_32:
	add.s32 	%r81, %r81, 4;
$L__BB0_33:
	setp.eq.s32 	%p86, %r12, 0;
	@%p86 bra 	$L__BB0_43;
	setp.eq.s32 	%p87, %r12, 1;
	@%p87 bra 	$L__BB0_40;
	add.s32 	%r24, %r81, %r8;
	setp.gt.s32 	%p88, %r24, -1;
	setp.lt.s32 	%p89, %r24, %r31;
	and.pred  	%p90, %p88, %p89;
	and.pred  	%p92, %p1, %p90;
	add.s32 	%r70, %r24, %r16;
	mul.wide.s32 	%rd9, %r70, 4;
	add.s64 	%rd4, %rd1, %rd9;
	not.pred 	%p93, %p92;
	@%p93 bra 	$L__BB0_37;
	ld.global.f32 	%f57, [%rd4];
	setp.gt.f32 	%p94, %f57, %f62;
	selp.f32 	%f62, %f57, %f62, %p94;
$L__BB0_37:
	add.s32 	%r71, %r24, 1;
	setp.gt.s32 	%p95, %r71, -1;
	setp.lt.s32 	%p96, %r71, %r31;
	and.pred  	%p97, %p95, %p96;
	and.pred  	%p98, %p1, %p97;
	not.pred 	%p99, %p98;
	@%p99 bra 	$L__BB0_39;
	ld.global.f32 	%f58, [%rd4+4];
	setp.gt.f32 	%p100, %f58, %f62;
	selp.f32 	%f62, %f58, %f62, %p100;
$L__BB0_39:
	add.s32 	%r81, %r81, 2;
$L__BB0_40:
	setp.eq.s32 	%p101, %r14, 0;
	@%p101 bra 	$L__BB0_43;
	add.s32 	%r27, %r81, %r8;
	setp.gt.s32 	%p102, %r27, -1;
	setp.lt.s32 	%p103, %r27, %r31;
	and.pred  	%p104, %p102, %p103;
	and.pred  	%p106, %p1, %p104;
	not.pred 	%p107, %p106;
	@%p107 bra 	$L__BB0_43;
	add.s32 	%r72, %r27, %r16;
	mul.wide.s32 	%rd10, %r72, 4;
	add.s64 	%rd11, %rd1, %rd10;
	ld.global.f32 	%f59, [%rd11];
	setp.gt.f32 	%p108, %f59, %f62;
	selp.f32 	%f62, %f59, %f62, %p108;
$L__BB0_43:
	add.s32 	%r78, %r78, 1;
	setp.ne.s32 	%p109, %r78, %r32;
	@%p109 bra 	$L__BB0_3;
$L__BB0_44:
	mad.lo.s32 	%r73, %r3, %r29, %r4;
	mad.lo.s32 	%r74, %r73, %r38, %r73;
	add.s32 	%r75, %r74, %r49;
	mad.lo.s32 	%r76, %r75, %r2, %r75;
	add.s32 	%r77, %r76, %r5;
	cvta.to.global.u64 	%rd12, %rd5;
	mul.wide.s32 	%rd13, %r77, 4;
	add.s64 	%rd14, %rd12, %rd13;
	st.global.f32 	[%rd14], %f62;
$L__BB0_45:
	ret;

}


// ===== COMPILED SASS (sm_100) =====

	.target	sm_100

	.elftype	@"ET_EXEC"


//--------------------- .note.nv.tkinfo           --------------------------
	.section	.note.nv.tkinfo,"",@"SHT_NOTE"
	.sectionflags	@"SHF_NOTE_NV_TKINFO"
	.tkinfo
        /*0018*/ 	.word	0x00000002
        /*0030*/ 	.string	""
        /*0030*/ 	.string	"ptxas"
        /*0030*/ 	.string	"Cuda compilation tools, release 13.0, V13.0.88"
        /*0030*/ 	.string	"Build cuda_13.0.r13.0/compiler.36424714_0"
        /*0030*/ 	.string	"-arch sm_100 -m 64 "



//--------------------- .note.nv.cuinfo           --------------------------
	.section	.note.nv.cuinfo,"",@"SHT_NOTE"
	.sectionflags	@"SHF_NOTE_NV_CUINFO"
        /*0018*/ 	.short	0x0002
        /*001a*/ 	.short	0x0064
        /*001c*/ 	.short	0x0082
	.zero		2


//--------------------- .nv.info                  --------------------------
	.section	.nv.info,"",@"SHT_CUDA_INFO"
	.align	4


	//----- nvinfo : EIATTR_REGCOUNT
	.align		4
        /*0000*/ 	.byte	0x04, 0x2f
        /*0002*/ 	.short	(.L_1 - .L_0)
	.align		4
.L_0:
        /*0004*/ 	.word	index@(_Z14max_pooling_2dPKfPfiiiiiii)
        /*0008*/ 	.word	0x0000001c


	//----- nvinfo : EIATTR_FRAME_SIZE
	.align		4
.L_1:
        /*000c*/ 	.byte	0x04, 0x11
        /*000e*/ 	.short	(.L_3 - .L_2)
	.align		4
.L_2:
        /*0010*/ 	.word	index@(_Z14max_pooling_2dPKfPfiiiiiii)
        /*0014*/ 	.word	0x00000000


	//----- nvinfo : EIATTR_MIN_STACK_SIZE
	.align		4
.L_3:
        /*0018*/ 	.byte	0x04, 0x12
        /*001a*/ 	.short	(.L_5 - .L_4)
	.align		4
.L_4:
        /*001c*/ 	.word	index@(_Z14max_pooling_2dPKfPfiiiiiii)
        /*0020*/ 	.word	0x00000000
.L_5:


//--------------------- .nv.compat                --------------------------
	.section	.nv.compat,"",@"SHT_CUDA_COMPAT_INFO"
	.align	4
        /*0000*/ 	.byte	0x02, 0x09, 0x00, 0x00, 0x02, 0x02, 0x01, 0x00, 0x02, 0x05, 0x05, 0x00, 0x03, 0x07, 0x01, 0x01
        /*0010*/ 	.byte	0x02, 0x03, 0x00, 0x00, 0x02, 0x06, 0x01, 0x00, 0x04, 0x0b, 0x08, 0x00, 0x09, 0x00, 0x00, 0x00
        /*0020*/ 	.byte	0x00, 0x00, 0x00, 0x00


//--------------------- .nv.info._Z14max_pooling_2dPKfPfiiiiiii --------------------------
	.section	.nv.info._Z14max_pooling_2dPKfPfiiiiiii,"",@"SHT_CUDA_INFO"
	.sectionflags	@""
	.align	4


	//----- nvinfo : EIATTR_CUDA_API_VERSION
	.align		4
        /*0000*/ 	.byte	0x04, 0x37
        /*0002*/ 	.short	(.L_7 - .L_6)
.L_6:
        /*0004*/ 	.word	0x00000082


	//----- nvinfo : EIATTR_KPARAM_INFO
	.align		4
.L_7:
        /*0008*/ 	.byte	0x04, 0x17
        /*000a*/ 	.short	(.L_9 - .L_8)
.L_8:
        /*000c*/ 	.word	0x00000000
        /*0010*/ 	.short	0x0008
        /*0012*/ 	.short	0x0028
        /*0014*/ 	.byte	0x00, 0xf0, 0x11, 0x00


	//----- nvinfo : EIATTR_KPARAM_INFO
	.align		4
.L_9:
        /*0018*/ 	.byte	0x04, 0x17
        /*001a*/ 	.short	(.L_11 - .L_10)
.L_10:
        /*001c*/ 	.word	0x00000000
        /*0020*/ 	.short	0x0007
        /*0022*/ 	.short	0x0024
        /*0024*/ 	.byte	0x00, 0xf0, 0x11, 0x00


	//----- nvinfo : EIATTR_KPARAM_INFO
	.align		4
.L_11:
        /*0028*/ 	.byte	0x04, 0x17
        /*002a*/ 	.short	(.L_13 - .L_12)
.L_12:
        /*002c*/ 	.word	0x00000000
        /*0030*/ 	.short	0x0006
        /*0032*/ 	.short	0x0020
        /*0034*/ 	.byte	0x00, 0xf0, 0x11, 0x00


	//----- nvinfo : EIATTR_KPARAM_INFO
	.align		4
.L_13:
        /*0038*/ 	.byte	0x04, 0x17
        /*003a*/ 	.short	(.L_15 - .L_14)
.L_14:
        /*003c*/ 	.word	0x00000000
        /*0040*/ 	.short	0x0005
        /*0042*/ 	.short	0x001c
        /*0044*/ 	.byte	0x00, 0xf0, 0x11, 0x00


	//----- nvinfo : EIATTR_KPARAM_INFO
	.align		4
.L_15:
        /*0048*/ 	.byte	0x04, 0x17
        /*004a*/ 	.short	(.L_17 - .L_16)
.L_16:
        /*004c*/ 	.word	0x00000000
        /*0050*/ 	.short	0x0004
        /*0052*/ 	.short	0x0018
        /*0054*/ 	.byte	0x00, 0xf0, 0x11, 0x00


	//----- nvinfo : EIATTR_KPARAM_INFO
	.align		4
.L_17:
        /*0058*/ 	.byte	0x04, 0x17
        /*005a*/ 	.short	(.L_19 - .L_18)
.L_18:
        /*005c*/ 	.word	0x00000000
        /*0060*/ 	.short	0x0003
        /*0062*/ 	.short	0x0014
        /*0064*/ 	.byte	0x00, 0xf0, 0x11, 0x00


	//----- nvinfo : EIATTR_KPARAM_INFO
	.align		4
.L_19:
        /*0068*/ 	.byte	0x04, 0x17
        /*006a*/ 	.short	(.L_21 - .L_20)
.L_20:
        /*006c*/ 	.word	0x00000000
        /*0070*/ 	.short	0x0002
        /*0072*/ 	.short	0x0010
        /*0074*/ 	.byte	0x00, 0xf0, 0x11, 0x00


	//----- nvinfo : EIATTR_KPARAM_INFO
	.align		4
.L_21:
        /*0078*/ 	.byte	0x04, 0x17
        /*007a*/ 	.short	(.L_23 - .L_22)
.L_22:
        /*007c*/ 	.word	0x00000000
        /*0080*/ 	.short	0x0001
        /*0082*/ 	.short	0x0008
        /*0084*/ 	.byte	0x00, 0xf5, 0x21, 0x00


	//----- nvinfo : EIATTR_KPARAM_INFO
	.align		4
.L_23:
        /*0088*/ 	.byte	0x04, 0x17
        /*008a*/ 	.short	(.L_25 - .L_24)
.L_24:
        /*008c*/ 	.word	0x00000000
        /*0090*/ 	.short	0x0000
        /*0092*/ 	.short	0x0000
        /*0094*/ 	.byte	0x00, 0xf5, 0x21, 0x00


	//----- nvinfo : EIATTR_SPARSE_MMA_MASK
	.align		4
.L_25:
        /*0098*/ 	.byte	0x03, 0x50
        /*009a*/ 	.short	0x0000


	//----- nvinfo : EIATTR_MAXREG_COUNT
	.align		4
        /*009c*/ 	.byte	0x03, 0x1b
        /*009e*/ 	.short	0x00ff


	//----- nvinfo : EIATTR_MERCURY_ISA_VERSION
	.align		4
        /*00a0*/ 	.byte	0x03, 0x5f
        /*00a2*/ 	.short	0x0101


	//----- nvinfo : EIATTR_VRC_CTA_INIT_COUNT
	.align		4
        /*00a4*/ 	.byte	0x02, 0x4a
	.zero		1
	.zero		1


	//----- nvinfo : EIATTR_EXIT_INSTR_OFFSETS
	.align		4
        /*00a8*/ 	.byte	0x04, 0x1c
        /*00aa*/ 	.short	(.L_27 - .L_26)


	//   ....[0]....
.L_26:
        /*00ac*/ 	.word	0x00000500


	//   ....[1]....
        /*00b0*/ 	.word	0x00001010


	//----- nvinfo : EIATTR_CRS_STACK_SIZE
	.align		4
.L_27:
        /*00b4*/ 	.byte	0x04, 0x1e
        /*00b6*/ 	.short	(.L_29 - .L_28)
.L_28:
        /*00b8*/ 	.word	0x00000000


	//----- nvinfo : EIATTR_CBANK_PARAM_SIZE
	.align		4
.L_29:
        /*00bc*/ 	.byte	0x03, 0x19
        /*00be*/ 	.short	0x002c


	//----- nvinfo : EIATTR_PARAM_CBANK
	.align		4
        /*00c0*/ 	.byte	0x04, 0x0a
        /*00c2*/ 	.short	(.L_31 - .L_30)
	.align		4
.L_30:
        /*00c4*/ 	.word	index@(.nv.constant0._Z14max_pooling_2dPKfPfiiiiiii)
        /*00c8*/ 	.short	0x0380
        /*00ca*/ 	.short	0x002c


	//----- nvinfo : EIATTR_SW_WAR
	.align		4
.L_31:
        /*00cc*/ 	.byte	0x04, 0x36
        /*00ce*/ 	.short	(.L_33 - .L_32)
.L_32:
        /*00d0*/ 	.word	0x00000008
.L_33:


//--------------------- .nv.callgraph             --------------------------
	.section	.nv.callgraph,"",@"SHT_CUDA_CALLGRAPH"
	.align	4
	.sectionentsize	8
	.align		4
        /*0000*/ 	.word	0x00000000
	.align		4
        /*0004*/ 	.word	0xffffffff
	.align		4
        /*0008*/ 	.word	0x00000000
	.align		4
        /*000c*/ 	.word	0xfffffffe
	.align		4
        /*0010*/ 	.word	0x00000000
	.align		4
        /*0014*/ 	.word	0xfffffffd
	.align		4
        /*0018*/ 	.word	0x00000000
	.align		4
        /*001c*/ 	.word	0xfffffffc


//--------------------- .text._Z14max_pooling_2dPKfPfiiiiiii --------------------------
	.section	.text._Z14max_pooling_2dPKfPfiiiiiii,"ax",@progbits
	.align	128
        .global         _Z14max_pooling_2dPKfPfiiiiiii
        .type           _Z14max_pooling_2dPKfPfiiiiiii,@function
        .size           _Z14max_pooling_2dPKfPfiiiiiii,(.L_x_9 - _Z14max_pooling_2dPKfPfiiiiiii)
        .other          _Z14max_pooling_2dPKfPfiiiiiii,@"STO_CUDA_ENTRY STV_DEFAULT"
_Z14max_pooling_2dPKfPfiiiiiii:
.text._Z14max_pooling_2dPKfPfiiiiiii:
[----:B------:R-:W-:Y:S08]  /*0000*/  LDC R1, c[0x0][0x37c] ;  /* 0x0000df00ff017b82 */ /* 0x000ff00000000800 */
[----:B------:R-:W0:Y:S01]  /*0010*/  LDC.64 R2, c[0x0][0x3a0] ;  /* 0x0000e800ff027b82 */ /* 0x000e220000000a00 */
[----:B------:R-:W1:Y:S01]  /*0020*/  LDCU UR4, c[0x0][0x398] ;  /* 0x00007300ff0477ac */ /* 0x000e620008000800 */
[----:B------:R-:W2:Y:S06]  /*0030*/  S2R R17, SR_TID.Y ;  /* 0x0000000000117919 */ /* 0x000eac0000002200 */
[----:B------:R-:W3:Y:S08]  /*0040*/  LDC R14, c[0x0][0x394] ;  /* 0x0000e500ff0e7b82 */ /* 0x000ef00000000800 */
[----:B------:R-:W4:Y:S01]  /*0050*/  LDC R10, c[0x0][0x3a8] ;  /* 0x0000ea00ff0a7b82 */ /* 0x000f220000000800 */
[----:B0-----:R-:W-:-:S07]  /*0060*/  IABS R0, R3 ;  /* 0x0000000300007213 */ /* 0x001fce0000000000 */
[----:B------:R-:W0:Y:S01]  /*0070*/  LDC R9, c[0x0][0x39c] ;  /* 0x0000e700ff097b82 */ /* 0x000e220000000800 */
[----:B-1----:R-:W-:Y:S01]  /*0080*/  IADD3 R7, PT, PT, -R2, UR4, RZ ;  /* 0x0000000402077c10 */ /* 0x002fe2000fffe1ff */
[----:B------:R-:W1:Y:S06]  /*0090*/  I2F.RP R6, R0 ;  /* 0x0000000000067306 */ /* 0x000e6c0000209400 */
[----:B------:R-:W5:Y:S02]  /*00a0*/  S2UR UR4, SR_CTAID.Z ;  /* 0x00000000000479c3 */ /* 0x000f640000002700 */
[----:B---3--:R-:W3:Y:S06]  /*00b0*/  I2F.U32.RP R8, R14 ;  /* 0x0000000e00087306 */ /* 0x008eec0000209000 */
[----:B------:R-:W2:Y:S02]  /*00c0*/  S2UR UR6, SR_CTAID.Y ;  /* 0x00000000000679c3 */ /* 0x000ea40000002600 */
[----:B-1----:R-:W1:Y:S01]  /*00d0*/  MUFU.RCP R6, R6 ;  /* 0x0000000600067308 */ /* 0x002e620000001000 */
[----:B0-----:R-:W-:-:S05]  /*00e0*/  IMAD.IADD R9, R9, 0x1, -R2 ;  /* 0x0000000109097824 */ /* 0x001fca00078e0a02 */
[----:B------:R-:W0:Y:S02]  /*00f0*/  S2UR UR5, SR_CTAID.X ;  /* 0x00000000000579c3 */ /* 0x000e240000002500 */
[----:B---3--:R-:W3:Y:S01]  /*0100*/  MUFU.RCP R8, R8 ;  /* 0x0000000800087308 */ /* 0x008ee20000001000 */
[----:B-1----:R-:W-:Y:S02]  /*0110*/  VIADD R12, R6, 0xffffffe ;  /* 0x0ffffffe060c7836 */ /* 0x002fe40000000000 */
[----:B----4-:R-:W-:-:S05]  /*0120*/  IMAD R6, R10, 0x2, R7 ;  /* 0x000000020a067824 */ /* 0x010fca00078e0207 */
[----:B------:R1:W4:Y:S01]  /*0130*/  F2I.FTZ.U32.TRUNC.NTZ R13, R12 ;  /* 0x0000000c000d7305 */ /* 0x000322000021f000 */
[----:B---3--:R-:W-:Y:S02]  /*0140*/  VIADD R4, R8, 0xffffffe ;  /* 0x0ffffffe08047836 */ /* 0x008fe40000000000 */
[----:B------:R-:W-:Y:S01]  /*0150*/  IMAD R8, R10, 0x2, R9 ;  /* 0x000000020a087824 */ /* 0x000fe200078e0209 */
[----:B------:R-:W-:-:S04]  /*0160*/  IABS R9, R6 ;  /* 0x0000000600097213 */ /* 0x000fc80000000000 */
[----:B------:R3:W5:Y:S01]  /*0170*/  F2I.FTZ.U32.TRUNC.NTZ R5, R4 ;  /* 0x0000000400057305 */ /* 0x000762000021f000 */
[----:B-1----:R-:W-:Y:S01]  /*0180*/  IMAD.MOV.U32 R12, RZ, RZ, RZ ;  /* 0x000000ffff0c7224 */ /* 0x002fe200078e00ff */
[----:B------:R-:W-:-:S04]  /*0190*/  LOP3.LUT R6, R6, R3, RZ, 0x3c, !PT ;  /* 0x0000000306067212 */ /* 0x000fc800078e3cff */
[----:B------:R-:W-:Y:S01]  /*01a0*/  ISETP.GE.AND P2, PT, R6, RZ, PT ;  /* 0x000000ff0600720c */ /* 0x000fe20003f46270 */
[----:B----4-:R-:W-:Y:S01]  /*01b0*/  IMAD.MOV R11, RZ, RZ, -R13 ;  /* 0x000000ffff0b7224 */ /* 0x010fe200078e0a0d */
[-C--:B------:R-:W-:Y:S01]  /*01c0*/  LOP3.LUT R6, RZ, R3.reuse, RZ, 0x33, !PT ;  /* 0x00000003ff067212 */ /* 0x080fe200078e33ff */
[----:B---3--:R-:W-:Y:S02]  /*01d0*/  IMAD.MOV.U32 R4, RZ, RZ, RZ ;  /* 0x000000ffff047224 */ /* 0x008fe400078e00ff */
[----:B------:R-:W-:Y:S01]  /*01e0*/  IMAD.MOV.U32 R7, RZ, RZ, R11 ;  /* 0x000000ffff077224 */ /* 0x000fe200078e000b */
[----:B------:R-:W-:Y:S02]  /*01f0*/  IABS R11, R8 ;  /* 0x00000008000b7213 */ /* 0x000fe40000000000 */
[----:B------:R-:W-:Y:S01]  /*0200*/  LOP3.LUT R8, R8, R3, RZ, 0x3c, !PT ;  /* 0x0000000308087212 */ /* 0x000fe200078e3cff */
[----:B------:R-:W-:Y:S02]  /*0210*/  IMAD R7, R7, R0, RZ ;  /* 0x0000000007077224 */ /* 0x000fe400078e02ff */
[----:B-----5:R-:W-:Y:S01]  /*0220*/  IMAD.MOV R15, RZ, RZ, -R5 ;  /* 0x000000ffff0f7224 */ /* 0x020fe200078e0a05 */
[----:B------:R-:W-:Y:S01]  /*0230*/  ISETP.GE.AND P1, PT, R8, RZ, PT ;  /* 0x000000ff0800720c */ /* 0x000fe20003f26270 */
[----:B------:R-:W-:-:S04]  /*0240*/  IMAD.HI.U32 R12, R13, R7, R12 ;  /* 0x000000070d0c7227 */ /* 0x000fc800078e000c */
[----:B------:R-:W-:Y:S02]  /*0250*/  IMAD.MOV.U32 R13, RZ, RZ, R15 ;  /* 0x000000ffff0d7224 */ /* 0x000fe400078e000f */
[C---:B------:R-:W-:Y:S01]  /*0260*/  IMAD.HI.U32 R7, R12.reuse, R9, RZ ;  /* 0x000000090c077227 */ /* 0x040fe200078e00ff */
[----:B------:R-:W0:Y:S03]  /*0270*/  S2R R15, SR_TID.X ;  /* 0x00000000000f7919 */ /* 0x000e260000002100 */
[----:B------:R-:W-:Y:S02]  /*0280*/  IMAD R13, R13, R14, RZ ;  /* 0x0000000e0d0d7224 */ /* 0x000fe400078e02ff */
[----:B------:R-:W-:-:S04]  /*0290*/  IMAD.HI.U32 R12, R12, R11, RZ ;  /* 0x0000000b0c0c7227 */ /* 0x000fc800078e00ff */
[----:B------:R-:W-:-:S04]  /*02a0*/  IMAD.HI.U32 R4, R5, R13, R4 ;  /* 0x0000000d05047227 */ /* 0x000fc800078e0004 */
[----:B------:R-:W-:Y:S02]  /*02b0*/  IMAD.MOV R5, RZ, RZ, -R7 ;  /* 0x000000ffff057224 */ /* 0x000fe400078e0a07 */
[----:B------:R-:W-:Y:S02]  /*02c0*/  IMAD.MOV R13, RZ, RZ, -R12 ;  /* 0x000000ffff0d7224 */ /* 0x000fe400078e0a0c */
[C---:B------:R-:W-:Y:S02]  /*02d0*/  IMAD R5, R0.reuse, R5, R9 ;  /* 0x0000000500057224 */ /* 0x040fe400078e0209 */
[----:B------:R-:W-:Y:S02]  /*02e0*/  IMAD R9, R0, R13, R11 ;  /* 0x0000000d00097224 */ /* 0x000fe400078e020b */
[----:B------:R-:W-:Y:S01]  /*02f0*/  IMAD.HI.U32 R11, R4, UR4, RZ ;  /* 0x00000004040b7c27 */ /* 0x000fe2000f8e00ff */
[C---:B------:R-:W-:Y:S01]  /*0300*/  ISETP.GT.U32.AND P5, PT, R0.reuse, R5, PT ;  /* 0x000000050000720c */ /* 0x040fe20003fa4070 */
[----:B------:R-:W0:Y:S01]  /*0310*/  LDC R4, c[0x0][0x360] ;  /* 0x0000d800ff047b82 */ /* 0x000e220000000800 */
[----:B------:R-:W-:Y:S01]  /*0320*/  ISETP.GT.U32.AND P6, PT, R0, R9, PT ;  /* 0x000000090000720c */ /* 0x000fe20003fc4070 */
[----:B------:R-:W-:-:S04]  /*0330*/  IMAD.MOV R13, RZ, RZ, -R11 ;  /* 0x000000ffff0d7224 */ /* 0x000fc800078e0a0b */
[----:B------:R-:W-:Y:S02]  /*0340*/  IMAD R13, R14, R13, UR4 ;  /* 0x000000040e0d7e24 */ /* 0x000fe4000f8e020d */
[----:B------:R-:W2:Y:S03]  /*0350*/  LDC R16, c[0x0][0x364] ;  /* 0x0000d900ff107b82 */ /* 0x000ea60000000800 */
[----:B------:R-:W-:Y:S01]  /*0360*/  ISETP.GE.U32.AND P0, PT, R13, R14, PT ;  /* 0x0000000e0d00720c */ /* 0x000fe20003f06070 */
[--C-:B------:R-:W-:Y:S02]  /*0370*/  @!P5 IMAD.IADD R5, R5, 0x1, -R0.reuse ;  /* 0x000000010505d824 */ /* 0x100fe400078e0a00 */
[----:B------:R-:W-:Y:S02]  /*0380*/  @!P6 IMAD.IADD R9, R9, 0x1, -R0 ;  /* 0x000000010909e824 */ /* 0x000fe400078e0a00 */
[----:B------:R-:W-:Y:S01]  /*0390*/  @!P5 VIADD R7, R7, 0x1 ;  /* 0x000000010707d836 */ /* 0x000fe20000000000 */
[-C--:B------:R-:W-:Y:S01]  /*03a0*/  ISETP.GE.U32.AND P4, PT, R5, R0.reuse, PT ;  /* 0x000000000500720c */ /* 0x080fe20003f86070 */
[----:B------:R-:W-:Y:S01]  /*03b0*/  @!P6 VIADD R12, R12, 0x1 ;  /* 0x000000010c0ce836 */ /* 0x000fe20000000000 */
[----:B------:R-:W-:-:S02]  /*03c0*/  ISETP.GE.U32.AND P3, PT, R9, R0, PT ;  /* 0x000000000900720c */ /* 0x000fc40003f66070 */
[----:B------:R-:W-:-:S03]  /*03d0*/  ISETP.NE.U32.AND P5, PT, R14, RZ, PT ;  /* 0x000000ff0e00720c */ /* 0x000fc60003fa5070 */
[----:B------:R-:W-:Y:S02]  /*03e0*/  @P0 IMAD.IADD R13, R13, 0x1, -R14 ;  /* 0x000000010d0d0824 */ /* 0x000fe400078e0a0e */
[----:B------:R-:W-:-:S04]  /*03f0*/  @P0 VIADD R11, R11, 0x1 ;  /* 0x000000010b0b0836 */ /* 0x000fc80000000000 */
[----:B------:R-:W-:Y:S01]  /*0400*/  @P4 VIADD R7, R7, 0x1 ;  /* 0x0000000107074836 */ /* 0x000fe20000000000 */
[----:B------:R-:W-:Y:S01]  /*0410*/  ISETP.GE.U32.AND P4, PT, R13, R14, PT ;  /* 0x0000000e0d00720c */ /* 0x000fe20003f86070 */
[----:B------:R-:W-:Y:S01]  /*0420*/  @P3 VIADD R12, R12, 0x1 ;  /* 0x000000010c0c3836 */ /* 0x000fe20000000000 */
[----:B------:R-:W-:Y:S01]  /*0430*/  ISETP.NE.AND P3, PT, R3, RZ, PT ;  /* 0x000000ff0300720c */ /* 0x000fe20003f65270 */
[----:B------:R-:W-:Y:S02]  /*0440*/  @!P2 IMAD.MOV R7, RZ, RZ, -R7 ;  /* 0x000000ffff07a224 */ /* 0x000fe400078e0a07 */
[----:B--2---:R-:W-:Y:S02]  /*0450*/  IMAD R9, R16, UR6, R17 ;  /* 0x0000000610097c24 */ /* 0x004fe4000f8e0211 */
[----:B------:R-:W-:Y:S01]  /*0460*/  @!P1 IMAD.MOV R12, RZ, RZ, -R12 ;  /* 0x000000ffff0c9224 */ /* 0x000fe200078e0a0c */
[----:B------:R-:W-:Y:S01]  /*0470*/  SEL R8, R6, R7, !P3 ;  /* 0x0000000706087207 */ /* 0x000fe20005800000 */
[----:B0-----:R-:W-:-:S03]  /*0480*/  IMAD R7, R4, UR5, R15 ;  /* 0x0000000504077c24 */ /* 0x001fc6000f8e020f */
[----:B------:R-:W-:Y:S01]  /*0490*/  SEL R6, R6, R12, !P3 ;  /* 0x0000000c06067207 */ /* 0x000fe20005800000 */
[----:B------:R-:W-:Y:S01]  /*04a0*/  @P4 VIADD R11, R11, 0x1 ;  /* 0x000000010b0b4836 */ /* 0x000fe20000000000 */
[----:B------:R-:W-:Y:S02]  /*04b0*/  ISETP.GT.AND P0, PT, R9, R8, PT ;  /* 0x000000080900720c */ /* 0x000fe40003f04270 */
[----:B------:R-:W-:Y:S02]  /*04c0*/  @!P5 LOP3.LUT R11, RZ, R14, RZ, 0x33, !PT ;  /* 0x0000000eff0bd212 */ /* 0x000fe400078e33ff */
[----:B------:R-:W-:-:S03]  /*04d0*/  ISETP.GT.OR P0, PT, R7, R6, P0 ;  /* 0x000000060700720c */ /* 0x000fc60000704670 */
[----:B------:R-:W-:-:S04]  /*04e0*/  IMAD.MOV R5, RZ, RZ, -R11 ;  /* 0x000000ffff057224 */ /* 0x000fc800078e0a0b */
[----:B------:R-:W-:-:S06]  /*04f0*/  IMAD R0, R14, R5, UR4 ;  /* 0x000000040e007e24 */ /* 0x000fcc000f8e0205 */
[----:B------:R-:W-:Y:S05]  /*0500*/  @P0 EXIT ;  /* 0x000000000000094d */ /* 0x000fea0003800000 */
[----:B------:R-:W-:Y:S01]  /*0510*/  ISETP.GE.AND P0, PT, R2, 0x1, PT ;  /* 0x000000010200780c */ /* 0x000fe20003f06270 */
[----:B------:R-:W0:Y:S01]  /*0520*/  LDCU.64 UR6, c[0x0][0x358] ;  /* 0x00006b00ff0677ac */ /* 0x000e220008000a00 */
[-CC-:B------:R-:W-:Y:S02]  /*0530*/  IMAD R16, R9, R3.reuse, -R10.reuse ;  /* 0x0000000309107224 */ /* 0x180fe400078e0a0a */
[----:B------:R-:W-:Y:S02]  /*0540*/  IMAD R10, R7, R3, -R10 ;  /* 0x00000003070a7224 */ /* 0x000fe400078e0a0a */
[----:B------:R-:W-:-:S07]  /*0550*/  IMAD.MOV.U32 R12, RZ, RZ, -0x800000 ;  /* 0xff800000ff0c7424 */ /* 0x000fce00078e00ff */
[----:B------:R-:W-:Y:S05]  /*0560*/  @!P0 BRA `(.L_x_0) ;  /* 0x0000000800848947 */ /* 0x000fea0003800000 */
[C---:B------:R-:W-:Y:S01]  /*0570*/  LOP3.LUT R17, R2.reuse, 0x7, RZ, 0xc0, !PT ;  /* 0x0000000702117812 */ /* 0x040fe200078ec0ff */
[----:B------:R-:W-:Y:S01]  /*0580*/  IMAD R14, R11, R14, R0 ;  /* 0x0000000e0b0e7224 */ /* 0x000fe200078e0200 */
[C---:B------:R-:W-:Y:S01]  /*0590*/  LOP3.LUT R18, R2.reuse, 0x3, RZ, 0xc0, !PT ;  /* 0x0000000302127812 */ /* 0x040fe200078ec0ff */
[----:B------:R-:W-:Y:S01]  /*05a0*/  IMAD.MOV.U32 R12, RZ, RZ, -0x800000 ;  /* 0xff800000ff0c7424 */ /* 0x000fe200078e00ff */
[----:B------:R-:W-:Y:S01]  /*05b0*/  LOP3.LUT R13, R2, 0x7ffffff8, RZ, 0xc0, !PT ;  /* 0x7ffffff8020d7812 */ /* 0x000fe200078ec0ff */
[----:B------:R-:W-:Y:S01]  /*05c0*/  VIADD R3, R17, 0xffffffff ;  /* 0xffffffff11037836 */ /* 0x000fe20000000000 */
[----:B------:R-:W-:-:S04]  /*05d0*/  UMOV UR4, URZ ;  /* 0x000000ff00047c82 */ /* 0x000fc80008000000 */
[----:B------:R-:W-:-:S13]  /*05e0*/  ISETP.GE.U32.AND P5, PT, R3, 0x3, PT ;  /* 0x000000030300780c */ /* 0x000fda0003fa6070 */
.L_x_7:
[----:B------:R-:W1:Y:S01]  /*05f0*/  LDCU UR5, c[0x0][0x3a0] ;  /* 0x00007400ff0577ac */ /* 0x000e620008000800 */
[----:B------:R-:W-:Y:S02]  /*0600*/  VIADD R15, R16, UR4 ;  /* 0x00000004100f7c36 */ /* 0x000fe40008000000 */
[----:B------:R-:W-:Y:S01]  /*0610*/  IMAD.MOV.U32 R5, RZ, RZ, RZ ;  /* 0x000000ffff057224 */ /* 0x000fe200078e00ff */
[----:B------:R-:W2:Y:S01]  /*0620*/  LDCU UR8, c[0x0][0x398] ;  /* 0x00007300ff0877ac */ /* 0x000ea20008000800 */
[----:B------:R-:W-:Y:S02]  /*0630*/  UIADD3 UR4, UPT, UPT, UR4, 0x1, URZ ;  /* 0x0000000104047890 */ /* 0x000fe4000fffe0ff */
[----:B-1----:R-:W-:Y:S02]  /*0640*/  UISETP.GE.U32.AND UP1, UPT, UR5, 0x8, UPT ;  /* 0x000000080500788c */ /* 0x002fe4000bf26070 */
[----:B------:R-:W-:Y:S01]  /*0650*/  UISETP.NE.AND UP0, UPT, UR4, UR5, UPT ;  /* 0x000000050400728c */ /* 0x000fe2000bf05270 */
[----:B--2---:R-:W-:-:S04]  /*0660*/  ISETP.GE.AND P0, PT, R15, UR8, PT ;  /* 0x000000080f007c0c */ /* 0x004fc8000bf06270 */
[----:B------:R-:W-:Y:S01]  /*0670*/  ISETP.GT.AND P0, PT, R15, -0x1, !P0 ;  /* 0xffffffff0f00780c */ /* 0x000fe20004704270 */
[----:B------:R-:W-:Y:S01]  /*0680*/  IMAD R15, R14, UR8, R15 ;  /* 0x000000080e0f7c24 */ /* 0x000fe2000f8e020f */
[----:B------:R-:W-:Y:S11]  /*0690*/  BRA.U !UP1, `(.L_x_1) ;  /* 0x0000000509047547 */ /* 0x000ff6000b800000 */
[----:B------:R-:W1:Y:S01]  /*06a0*/  LDC.64 R2, c[0x0][0x380] ;  /* 0x0000e000ff027b82 */ /* 0x000e620000000a00 */
[----:B------:R-:W2:Y:S01]  /*06b0*/  LDCU UR8, c[0x0][0x39c] ;  /* 0x00007380ff0877ac */ /* 0x000ea20008000800 */
[----:B------:R-:W-:-:S05]  /*06c0*/  UMOV UR5, URZ ;  /* 0x000000ff00057c82 */ /* 0x000fca0008000000 */
.L_x_2:
[----:B------:R-:W-:-:S04]  /*06d0*/  VIADD R20, R10, UR5 ;  /* 0x000000050a147c36 */ /* 0x000fc80008000000 */
[C---:B------:R-:W-:Y:S01]  /*06e0*/  VIADD R4, R20.reuse, 0x1 ;  /* 0x0000000114047836 */ /* 0x040fe20000000000 */
[C---:B--2---:R-:W-:Y:S01]  /*06f0*/  ISETP.GE.AND P4, PT, R20.reuse, UR8, PT ;  /* 0x0000000814007c0c */ /* 0x044fe2000bf86270 */
[C---:B------:R-:W-:Y:S02]  /*0700*/  VIADD R19, R20.reuse, 0x2 ;  /* 0x0000000214137836 */ /* 0x040fe40000000000 */
[----:B------:R-:W-:Y:S01]  /*0710*/  IMAD R5, R15, UR8, R20 ;  /* 0x000000080f057c24 */ /* 0x000fe2000f8e0214 */
[C---:B------:R-:W-:Y:S01]  /*0720*/  ISETP.GT.AND P4, PT, R20.reuse, -0x1, !P4 ;  /* 0xffffffff1400780c */ /* 0x040fe20006784270 */
[----:B------:R-:W-:Y:S01]  /*0730*/  VIADD R21, R20, 0x3 ;  /* 0x0000000314157836 */ /* 0x000fe20000000000 */
[C---:B------:R-:W-:Y:S02]  /*0740*/  ISETP.GE.AND P3, PT, R4.reuse, UR8, PT ;  /* 0x0000000804007c0c */ /* 0x040fe4000bf66270 */
[----:B------:R-:W-:Y:S02]  /*0750*/  PLOP3.LUT P4, PT, P0, P4, PT, 0x80, 0x8 ;  /* 0x000000000008781c */ /* 0x000fe40000789070 */
[----:B------:R-:W-:Y:S01]  /*0760*/  ISETP.GT.AND P3, PT, R4, -0x1, !P3 ;  /* 0xffffffff0400780c */ /* 0x000fe20005f64270 */
[----:B-1----:R-:W-:Y:S01]  /*0770*/  IMAD.WIDE R4, R5, 0x4, R2 ;  /* 0x0000000405047825 */ /* 0x002fe200078e0202 */
[----:B------:R-:W-:-:S02]  /*0780*/  ISETP.GE.AND P2, PT, R19, UR8, PT ;  /* 0x0000000813007c0c */ /* 0x000fc4000bf46270 */
[----:B------:R-:W-:Y:S02]  /*0790*/  PLOP3.LUT P3, PT, P0, P3, PT, 0x80, 0x8 ;  /* 0x000000000008781c */ /* 0x000fe40000767070 */
[----:B------:R-:W-:Y:S02]  /*07a0*/  ISETP.GT.AND P2, PT, R19, -0x1, !P2 ;  /* 0xffffffff1300780c */ /* 0x000fe40005744270 */
[----:B------:R-:W-:-:S03]  /*07b0*/  ISETP.GE.AND P1, PT, R21, UR8, PT ;  /* 0x0000000815007c0c */ /* 0x000fc6000bf26270 */
[----:B0-----:R-:W2:Y:S01]  /*07c0*/  @P4 LDG.E R19, desc[UR6][R4.64] ;  /* 0x0000000604134981 */ /* 0x001ea2000c1e1900 */
[----:B------:R-:W-:Y:S02]  /*07d0*/  PLOP3.LUT P2, PT, P0, P2, PT, 0x80, 0x8 ;  /* 0x000000000008781c */ /* 0x000fe40000745070 */
[----:B------:R-:W-:-:S03]  /*07e0*/  ISETP.GT.AND P1, PT, R21, -0x1, !P1 ;  /* 0xffffffff1500780c */ /* 0x000fc60004f24270 */
[----:B------:R-:W3:Y:S01]  /*07f0*/  @P3 LDG.E R21, desc[UR6][R4.64+0x4] ;  /* 0x0000040604153981 */ /* 0x000ee2000c1e1900 */
[----:B------:R-:W-:-:S07]  /*0800*/  PLOP3.LUT P1, PT, P0, P1, PT, 0x80, 0x8 ;  /* 0x000000000008781c */ /* 0x000fce0000723070 */
[----:B------:R-:W4:Y:S06]  /*0810*/  @P2 LDG.E R23, desc[UR6][R4.64+0x8] ;  /* 0x0000080604172981 */ /* 0x000f2c000c1e1900 */
[----:B------:R-:W5:Y:S01]  /*0820*/  @P1 LDG.E R25, desc[UR6][R4.64+0xc] ;  /* 0x00000c0604191981 */ /* 0x000f62000c1e1900 */
[----:B------:R-:W-:Y:S01]  /*0830*/  VIADD R22, R20, 0x4 ;  /* 0x0000000414167836 */ /* 0x000fe20000000000 */
[----:B--2---:R-:W-:-:S04]  /*0840*/  @P4 FSETP.GT.AND P6, PT, R19, R12, PT ;  /* 0x0000000c1300420b */ /* 0x004fc80003fc4000 */
[----:B------:R-:W-:Y:S01]  /*0850*/  @P4 FSEL R12, R19, R12, P6 ;  /* 0x0000000c130c4208 */ /* 0x000fe20003000000 */
[----:B------:R-:W-:Y:S01]  /*0860*/  VIADD R19, R20, 0x5 ;  /* 0x0000000514137836 */ /* 0x000fe20000000000 */
[C---:B------:R-:W-:Y:S02]  /*0870*/  ISETP.GE.AND P6, PT, R22.reuse, UR8, PT ;  /* 0x0000000816007c0c */ /* 0x040fe4000bfc6270 */
[CC--:B---3--:R-:W-:Y:S02]  /*0880*/  @P3 FSETP.GT.AND P4, PT, R21.reuse, R12.reuse, PT ;  /* 0x0000000c1500320b */ /* 0x0c8fe40003f84000 */
[----:B------:R-:W-:Y:S02]  /*0890*/  ISETP.GT.AND P6, PT, R22, -0x1, !P6 ;  /* 0xffffffff1600780c */ /* 0x000fe400077c4270 */
[----:B------:R-:W-:Y:S01]  /*08a0*/  @P3 FSEL R12, R21, R12, P4 ;  /* 0x0000000c150c3208 */ /* 0x000fe20002000000 */
[C---:B------:R-:W-:Y:S01]  /*08b0*/  VIADD R21, R20.reuse, 0x6 ;  /* 0x0000000614157836 */ /* 0x040fe20000000000 */
[----:B------:R-:W-:Y:S01]  /*08c0*/  ISETP.GE.AND P4, PT, R19, UR8, PT ;  /* 0x0000000813007c0c */ /* 0x000fe2000bf86270 */
[----:B------:R-:W-:Y:S01]  /*08d0*/  VIADD R20, R20, 0x7 ;  /* 0x0000000714147836 */ /* 0x000fe20000000000 */
[----:B------:R-:W-:-:S02]  /*08e0*/  PLOP3.LUT P3, PT, P0, P6, PT, 0x80, 0x8 ;  /* 0x000000000008781c */ /* 0x000fc4000076d070 */
[-C--:B----4-:R-:W-:Y:S02]  /*08f0*/  @P2 FSETP.GT.AND P6, PT, R23, R12.reuse, PT ;  /* 0x0000000c1700220b */ /* 0x090fe40003fc4000 */
[----:B------:R-:W-:Y:S02]  /*0900*/  ISETP.GT.AND P4, PT, R19, -0x1, !P4 ;  /* 0xffffffff1300780c */ /* 0x000fe40006784270 */
[----:B------:R-:W-:Y:S02]  /*0910*/  @P2 FSEL R12, R23, R12, P6 ;  /* 0x0000000c170c2208 */ /* 0x000fe40003000000 */
[C---:B------:R-:W-:Y:S02]  /*0920*/  ISETP.GE.AND P2, PT, R21.reuse, UR8, PT ;  /* 0x0000000815007c0c */ /* 0x040fe4000bf46270 */
[----:B------:R-:W-:Y:S02]  /*0930*/  PLOP3.LUT P4, PT, P0, P4, PT, 0x80, 0x8 ;  /* 0x000000000008781c */ /* 0x000fe40000789070 */
[----:B------:R-:W-:Y:S01]  /*0940*/  ISETP.GT.AND P2, PT, R21, -0x1, !P2 ;  /* 0xffffffff1500780c */ /* 0x000fe20005744270 */
[----:B------:R-:W2:Y:S01]  /*0950*/  @P3 LDG.E R19, desc[UR6][R4.64+0x10] ;  /* 0x0000100604133981 */ /* 0x000ea2000c1e1900 */
[----:B-----5:R-:W-:-:S02]  /*0960*/  @P1 FSETP.GT.AND P6, PT, R25, R12, PT ;  /* 0x0000000c1900120b */ /* 0x020fc40003fc4000 */
[----:B------:R-:W-:Y:S02]  /*0970*/  PLOP3.LUT P2, PT, P0, P2, PT, 0x80, 0x8 ;  /* 0x000000000008781c */ /* 0x000fe40000745070 */
[----:B------:R-:W-:Y:S02]  /*0980*/  @P1 FSEL R12, R25, R12, P6 ;  /* 0x0000000c190c1208 */ /* 0x000fe40003000000 */
[----:B------:R-:W-:-:S03]  /*0990*/  ISETP.GE.AND P1, PT, R20, UR8, PT ;  /* 0x0000000814007c0c */ /* 0x000fc6000bf26270 */
[----:B------:R-:W3:Y:S01]  /*09a0*/  @P4 LDG.E R21, desc[UR6][R4.64+0x14] ;  /* 0x0000140604154981 */ /* 0x000ee2000c1e1900 */
[----:B------:R-:W-:-:S05]  /*09b0*/  ISETP.GT.AND P1, PT, R20, -0x1, !P1 ;  /* 0xffffffff1400780c */ /* 0x000fca0004f24270 */
[----:B------:R-:W4:Y:S01]  /*09c0*/  @P2 LDG.E R23, desc[UR6][R4.64+0x18] ;  /* 0x0000180604172981 */ /* 0x000f22000c1e1900 */
[----:B------:R-:W-:-:S13]  /*09d0*/  PLOP3.LUT P1, PT, P0, P1, PT, 0x80, 0x8 ;  /* 0x000000000008781c */ /* 0x000fda0000723070 */
[----:B------:R-:W5:Y:S01]  /*09e0*/  @P1 LDG.E R25, desc[UR6][R4.64+0x1c] ;  /* 0x00001c0604191981 */ /* 0x000f62000c1e1900 */
[----:B------:R-:W-:Y:S01]  /*09f0*/  UIADD3 UR5, UPT, UPT, UR5, 0x8, URZ ;  /* 0x0000000805057890 */ /* 0x000fe2000fffe0ff */
[----:B--2---:R-:W-:-:S04]  /*0a00*/  @P3 FSETP.GT.AND P6, PT, R19, R12, PT ;  /* 0x0000000c1300320b */ /* 0x004fc80003fc4000 */
[----:B------:R-:W-:-:S04]  /*0a10*/  @P3 FSEL R12, R19, R12, P6 ;  /* 0x0000000c130c3208 */ /* 0x000fc80003000000 */
[----:B---3--:R-:W-:-:S04]  /*0a20*/  @P4 FSETP.GT.AND P3, PT, R21, R12, PT ;  /* 0x0000000c1500420b */ /* 0x008fc80003f64000 */
[----:B------:R-:W-:-:S04]  /*0a30*/  @P4 FSEL R12, R21, R12, P3 ;  /* 0x0000000c150c4208 */ /* 0x000fc80001800000 */
[----:B----4-:R-:W-:-:S04]  /*0a40*/  @P2 FSETP.GT.AND P3, PT, R23, R12, PT ;  /* 0x0000000c1700220b */ /* 0x010fc80003f64000 */
[----:B------:R-:W-:Y:S02]  /*0a50*/  @P2 FSEL R12, R23, R12, P3 ;  /* 0x0000000c170c2208 */ /* 0x000fe40001800000 */
[----:B------:R-:W-:Y:S02]  /*0a60*/  ISETP.NE.AND P3, PT, R13, UR5, PT ;  /* 0x000000050d007c0c */ /* 0x000fe4000bf65270 */
[----:B-----5:R-:W-:-:S04]  /*0a70*/  @P1 FSETP.GT.AND P2, PT, R25, R12, PT ;  /* 0x0000000c1900120b */ /* 0x020fc80003f44000 */
[----:B------:R-:W-:-:S07]  /*0a80*/  @P1 FSEL R12, R25, R12, P2 ;  /* 0x0000000c190c1208 */ /* 0x000fce0001000000 */
[----:B------:R-:W-:Y:S05]  /*0a90*/  @P3 BRA `(.L_x_2) ;  /* 0xfffffffc000c3947 */ /* 0x000fea000383ffff */
[----:B------:R-:W-:-:S07]  /*0aa0*/  IMAD.MOV.U32 R5, RZ, RZ, R13 ;  /* 0x000000ffff057224 */ /* 0x000fce00078e000d */
.L_x_1:
[----:B------:R-:W-:-:S13]  /*0ab0*/  ISETP.NE.AND P1, PT, R17, RZ, PT ;  /* 0x000000ff1100720c */ /* 0x000fda0003f25270 */
[----:B------:R-:W-:Y:S05]  /*0ac0*/  @!P1 BRA `(.L_x_3) ;  /* 0x0000000400289947 */ /* 0x000fea0003800000 */
[----:B------:R-:W-:Y:S01]  /*0ad0*/  ISETP.NE.AND P4, PT, R18, RZ, PT ;  /* 0x000000ff1200720c */ /* 0x000fe20003f85270 */
[----:B------:R-:W-:-:S12]  /*0ae0*/  @!P5 BRA `(.L_x_4) ;  /* 0x000000000084d947 */ /* 0x000fd80003800000 */
[----:B------:R-:W1:Y:S01]  /*0af0*/  LDCU UR5, c[0x0][0x39c] ;  /* 0x00007380ff0577ac */ /* 0x000e620008000800 */
[----:B------:R-:W2:Y:S01]  /*0b00*/  LDC.64 R2, c[0x0][0x380] ;  /* 0x0000e000ff027b82 */ /* 0x000ea20000000a00 */
[----:B------:R-:W-:-:S05]  /*0b10*/  IMAD.IADD R22, R10, 0x1, R5 ;  /* 0x000000010a167824 */ /* 0x000fca00078e0205 */
[----:B-1----:R-:W-:Y:S01]  /*0b20*/  ISETP.GE.AND P2, PT, R22, UR5, PT ;  /* 0x0000000516007c0c */ /* 0x002fe2000bf46270 */
[----:B------:R-:W-:-:S03]  /*0b30*/  IMAD R19, R15, UR5, R22 ;  /* 0x000000050f137c24 */ /* 0x000fc6000f8e0216 */
[----:B------:R-:W-:Y:S01]  /*0b40*/  ISETP.GT.AND P2, PT, R22, -0x1, !P2 ;  /* 0xffffffff1600780c */ /* 0x000fe20005744270 */
[----:B--2---:R-:W-:-:S03]  /*0b50*/  IMAD.WIDE R2, R19, 0x4, R2 ;  /* 0x0000000413027825 */ /* 0x004fc600078e0202 */
[----:B------:R-:W-:-:S13]  /*0b60*/  PLOP3.LUT P2, PT, P0, P2, PT, 0x80, 0x8 ;  /* 0x000000000008781c */ /* 0x000fda0000745070 */
[----:B0-----:R-:W2:Y:S01]  /*0b70*/  @P2 LDG.E R19, desc[UR6][R2.64] ;  /* 0x0000000602132981 */ /* 0x001ea2000c1e1900 */
[C---:B------:R-:W-:Y:S02]  /*0b80*/  VIADD R4, R22.reuse, 0x1 ;  /* 0x0000000116047836 */ /* 0x040fe40000000000 */
[----:B------:R-:W-:-:S03]  /*0b90*/  VIADD R20, R22, 0x2 ;  /* 0x0000000216147836 */ /* 0x000fc60000000000 */
[----:B------:R-:W-:Y:S02]  /*0ba0*/  ISETP.GE.AND P1, PT, R4, UR5, PT ;  /* 0x0000000504007c0c */ /* 0x000fe4000bf26270 */
[----:B------:R-:W-:Y:S02]  /*0bb0*/  ISETP.GE.AND P3, PT, R20, UR5, PT ;  /* 0x0000000514007c0c */ /* 0x000fe4000bf66270 */
[----:B------:R-:W-:Y:S01]  /*0bc0*/  ISETP.GT.AND P1, PT, R4, -0x1, !P1 ;  /* 0xffffffff0400780c */ /* 0x000fe20004f24270 */
[----:B------:R-:W-:Y:S01]  /*0bd0*/  VIADD R4, R22, 0x3 ;  /* 0x0000000316047836 */ /* 0x000fe20000000000 */
[----:B------:R-:W-:Y:S02]  /*0be0*/  ISETP.GT.AND P3, PT, R20, -0x1, !P3 ;  /* 0xffffffff1400780c */ /* 0x000fe40005f64270 */
[----:B------:R-:W-:Y:S02]  /*0bf0*/  PLOP3.LUT P1, PT, P0, P1, PT, 0x80, 0x8 ;  /* 0x000000000008781c */ /* 0x000fe40000723070 */
[----:B------:R-:W-:-:S13]  /*0c00*/  PLOP3.LUT P3, PT, P0, P3, PT, 0x80, 0x8 ;  /* 0x000000000008781c */ /* 0x000fda0000767070 */
[----:B------:R-:W3:Y:S01]  /*0c10*/  @P3 LDG.E R21, desc[UR6][R2.64+0x8] ;  /* 0x0000080602153981 */ /* 0x000ee2000c1e1900 */
[----:B--2---:R-:W-:-:S04]  /*0c20*/  @P2 FSETP.GT.AND P6, PT, R19, R12, PT ;  /* 0x0000000c1300220b */ /* 0x004fc80003fc4000 */
[----:B------:R-:W-:Y:S02]  /*0c30*/  @P2 FSEL R12, R19, R12, P6 ;  /* 0x0000000c130c2208 */ /* 0x000fe40003000000 */
[C---:B------:R-:W-:Y:S01]  /*0c40*/  ISETP.GE.AND P2, PT, R4.reuse, UR5, PT ;  /* 0x0000000504007c0c */ /* 0x040fe2000bf46270 */
[----:B------:R-:W2:Y:S03]  /*0c50*/  @P1 LDG.E R19, desc[UR6][R2.64+0x4] ;  /* 0x0000040602131981 */ /* 0x000ea6000c1e1900 */
[----:B------:R-:W-:-:S04]  /*0c60*/  ISETP.GT.AND P2, PT, R4, -0x1, !P2 ;  /* 0xffffffff0400780c */ /* 0x000fc80005744270 */
[----:B------:R-:W-:-:S13]  /*0c70*/  PLOP3.LUT P2, PT, P0, P2, PT, 0x80, 0x8 ;  /* 0x000000000008781c */ /* 0x000fda0000745070 */
[----:B------:R-:W4:Y:S01]  /*0c80*/  @P2 LDG.E R23, desc[UR6][R2.64+0xc] ;  /* 0x00000c0602172981 */ /* 0x000f22000c1e1900 */
[----:B------:R-:W-:Y:S01]  /*0c90*/  VIADD R5, R5, 0x4 ;  /* 0x0000000405057836 */ /* 0x000fe20000000000 */
[----:B--2---:R-:W-:-:S04]  /*0ca0*/  @P1 FSETP.GT.AND P6, PT, R19, R12, PT ;  /* 0x0000000c1300120b */ /* 0x004fc80003fc4000 */
[----:B------:R-:W-:-:S04]  /*0cb0*/  @P1 FSEL R12, R19, R12, P6 ;  /* 0x0000000c130c1208 */ /* 0x000fc80003000000 */
[----:B---3--:R-:W-:-:S04]  /*0cc0*/  @P3 FSETP.GT.AND P1, PT, R21, R12, PT ;  /* 0x0000000c1500320b */ /* 0x008fc80003f24000 */
[----:B------:R-:W-:-:S04]  /*0cd0*/  @P3 FSEL R12, R21, R12, P1 ;  /* 0x0000000c150c3208 */ /* 0x000fc80000800000 */
[----:B----4-:R-:W-:-:S04]  /*0ce0*/  @P2 FSETP.GT.AND P1, PT, R23, R12, PT ;  /* 0x0000000c1700220b */ /* 0x010fc80003f24000 */
[----:B------:R-:W-:-:S09]  /*0cf0*/  @P2 FSEL R12, R23, R12, P1 ;  /* 0x0000000c170c2208 */ /* 0x000fd20000800000 */
.L_x_4:
[----:B------:R-:W-:Y:S05]  /*0d00*/  @!P4 BRA `(.L_x_3) ;  /* 0x000000000098c947 */ /* 0x000fea0003800000 */
[----:B------:R-:W1:Y:S01]  /*0d10*/  LDCU UR5, c[0x0][0x3a0] ;  /* 0x00007400ff0577ac */ /* 0x000e620008000800 */
[----:B------:R-:W-:Y:S01]  /*0d20*/  ISETP.NE.AND P1, PT, R18, 0x1, PT ;  /* 0x000000011200780c */ /* 0x000fe20003f25270 */
[----:B-1----:R-:W-:-:S12]  /*0d30*/  ULOP3.LUT UP1, URZ, UR5, 0x1, URZ, 0xc0, !UPT ;  /* 0x0000000105ff7892 */ /* 0x002fd8000f82c0ff */
[----:B------:R-:W-:Y:S05]  /*0d40*/  @!P1 BRA `(.L_x_5) ;  /* 0x00000000004c9947 */ /* 0x000fea0003800000 */
[----:B------:R-:W1:Y:S01]  /*0d50*/  LDCU UR5, c[0x0][0x39c] ;  /* 0x00007380ff0577ac */ /* 0x000e620008000800 */
[----:B------:R-:W2:Y:S01]  /*0d60*/  LDC.64 R2, c[0x0][0x380] ;  /* 0x0000e000ff027b82 */ /* 0x000ea20000000a00 */
[----:B------:R-:W-:-:S04]  /*0d70*/  IMAD.IADD R4, R10, 0x1, R5 ;  /* 0x000000010a047824 */ /* 0x000fc800078e0205 */
[C---:B------:R-:W-:Y:S01]  /*0d80*/  VIADD R20, R4.reuse, 0x1 ;  /* 0x0000000104147836 */ /* 0x040fe20000000000 */
[----:B-1----:R-:W-:Y:S01]  /*0d90*/  ISETP.GE.AND P1, PT, R4, UR5, PT ;  /* 0x0000000504007c0c */ /* 0x002fe2000bf26270 */
[----:B------:R-:W-:-:S03]  /*0da0*/  IMAD R19, R15, UR5, R4 ;  /* 0x000000050f137c24 */ /* 0x000fc6000f8e0204 */
[----:B------:R-:W-:Y:S02]  /*0db0*/  ISETP.GE.AND P2, PT, R20, UR5, PT ;  /* 0x0000000514007c0c */ /* 0x000fe4000bf46270 */
[----:B------:R-:W-:Y:S02]  /*0dc0*/  ISETP.GT.AND P1, PT, R4, -0x1, !P1 ;  /* 0xffffffff0400780c */ /* 0x000fe40004f24270 */
[----:B------:R-:W-:Y:S01]  /*0dd0*/  ISETP.GT.AND P2, PT, R20, -0x1, !P2 ;  /* 0xffffffff1400780c */ /* 0x000fe20005744270 */
[----:B--2---:R-:W-:Y:S01]  /*0de0*/  IMAD.WIDE R2, R19, 0x4, R2 ;  /* 0x0000000413027825 */ /* 0x004fe200078e0202 */
[----:B------:R-:W-:Y:S02]  /*0df0*/  PLOP3.LUT P1, PT, P0, P1, PT, 0x80, 0x8 ;  /* 0x000000000008781c */ /* 0x000fe40000723070 */
[----:B------:R-:W-:-:S11]  /*0e00*/  PLOP3.LUT P2, PT, P0, P2, PT, 0x80, 0x8 ;  /* 0x000000000008781c */ /* 0x000fd60000745070 */
[----:B0-----:R-:W2:Y:S04]  /*0e10*/  @P1 LDG.E R19, desc[UR6][R2.64] ;  /* 0x0000000602131981 */ /* 0x001ea8000c1e1900 */
[----:B------:R-:W3:Y:S01]  /*0e20*/  @P2 LDG.E R21, desc[UR6][R2.64+0x4] ;  /* 0x0000040602152981 */ /* 0x000ee2000c1e1900 */
[----:B------:R-:W-:Y:S01]  /*0e30*/  VIADD R5, R5, 0x2 ;  /* 0x0000000205057836 */ /* 0x000fe20000000000 */
[----:B--2---:R-:W-:-:S04]  /*0e40*/  @P1 FSETP.GT.AND P3, PT, R19, R12, PT ;  /* 0x0000000c1300120b */ /* 0x004fc80003f64000 */
[----:B------:R-:W-:-:S04]  /*0e50*/  @P1 FSEL R12, R19, R12, P3 ;  /* 0x0000000c130c1208 */ /* 0x000fc80001800000 */
[----:B---3--:R-:W-:-:S04]  /*0e60*/  @P2 FSETP.GT.AND P1, PT, R21, R12, PT ;  /* 0x0000000c1500220b */ /* 0x008fc80003f24000 */
[----:B------:R-:W-:-:S09]  /*0e70*/  @P2 FSEL R12, R21, R12, P1 ;  /* 0x0000000c150c2208 */ /* 0x000fd20000800000 */
.L_x_5:
[----:B------:R-:W-:Y:S05]  /*0e80*/  BRA.U !UP1, `(.L_x_3) ;  /* 0x0000000109387547 */ /* 0x000fea000b800000 */
[----:B------:R-:W1:Y:S01]  /*0e90*/  LDCU UR5, c[0x0][0x39c] ;  /* 0x00007380ff0577ac */ /* 0x000e620008000800 */
[----:B------:R-:W-:Y:S01]  /*0ea0*/  IMAD.IADD R4, R10, 0x1, R5 ;  /* 0x000000010a047824 */ /* 0x000fe200078e0205 */
[----:B------:R-:W-:Y:S04]  /*0eb0*/  BSSY.RECONVERGENT B0, `(.L_x_3) ;  /* 0x000000b000007945 */ /* 0x000fe80003800200 */
[----:B-1----:R-:W-:-:S04]  /*0ec0*/  ISETP.GE.AND P1, PT, R4, UR5, PT ;  /* 0x0000000504007c0c */ /* 0x002fc8000bf26270 */
[----:B------:R-:W-:-:S04]  /*0ed0*/  ISETP.GT.AND P1, PT, R4, -0x1, !P1 ;  /* 0xffffffff0400780c */ /* 0x000fc80004f24270 */
[----:B------:R-:W-:-:S13]  /*0ee0*/  PLOP3.LUT P1, PT, P0, P1, PT, 0x80, 0x8 ;  /* 0x000000000008781c */ /* 0x000fda0000723070 */
[----:B------:R-:W-:Y:S05]  /*0ef0*/  @!P1 BRA `(.L_x_6) ;  /* 0x0000000000189947 */ /* 0x000fea0003800000 */
[----:B------:R-:W1:Y:S01]  /*0f00*/  LDC.64 R2, c[0x0][0x380] ;  /* 0x0000e000ff027b82 */ /* 0x000e620000000a00 */
[----:B------:R-:W-:-:S04]  /*0f10*/  IMAD R15, R15, UR5, R4 ;  /* 0x000000050f0f7c24 */ /* 0x000fc8000f8e0204 */
[----:B-1----:R-:W-:-:S06]  /*0f20*/  IMAD.WIDE R2, R15, 0x4, R2 ;  /* 0x000000040f027825 */ /* 0x002fcc00078e0202 */
[----:B0-----:R-:W2:Y:S02]  /*0f30*/  LDG.E R3, desc[UR6][R2.64] ;  /* 0x0000000602037981 */ /* 0x001ea4000c1e1900 */
[----:B--2---:R-:W-:-:S04]  /*0f40*/  FSETP.GT.AND P0, PT, R3, R12, PT ;  /* 0x0000000c0300720b */ /* 0x004fc80003f04000 */
[----:B------:R-:W-:-:S09]  /*0f50*/  FSEL R12, R3, R12, P0 ;  /* 0x0000000c030c7208 */ /* 0x000fd20000000000 */
.L_x_6:
[----:B0-----:R-:W-:Y:S05]  /*0f60*/  BSYNC.RECONVERGENT B0 ;  /* 0x0000000000007941 */ /* 0x001fea0003800200 */
.L_x_3:
[----:B------:R-:W-:Y:S05]  /*0f70*/  BRA.U UP0, `(.L_x_7) ;  /* 0xfffffff5009c7547 */ /* 0x000fea000b83ffff */
.L_x_0:
[----:B------:R-:W1:Y:S08]  /*0f80*/  LDC R4, c[0x0][0x394] ;  /* 0x0000e500ff047b82 */ /* 0x000e700000000800 */
[----:B------:R-:W2:Y:S01]  /*0f90*/  LDC.64 R2, c[0x0][0x388] ;  /* 0x0000e200ff027b82 */ /* 0x000ea20000000a00 */
[----:B-1----:R-:W-:-:S04]  /*0fa0*/  IMAD R11, R11, R4, R0 ;  /* 0x000000040b0b7224 */ /* 0x002fc800078e0200 */
[----:B------:R-:W-:-:S04]  /*0fb0*/  IMAD R8, R8, R11, R11 ;  /* 0x0000000b08087224 */ /* 0x000fc800078e020b */
[----:B------:R-:W-:-:S04]  /*0fc0*/  IMAD.IADD R9, R9, 0x1, R8 ;  /* 0x0000000109097824 */ /* 0x000fc800078e0208 */
[----:B------:R-:W-:-:S04]  /*0fd0*/  IMAD R6, R6, R9, R9 ;  /* 0x0000000906067224 */ /* 0x000fc800078e0209 */
[----:B------:R-:W-:-:S04]  /*0fe0*/  IMAD.IADD R7, R7, 0x1, R6 ;  /* 0x0000000107077824 */ /* 0x000fc800078e0206 */
[----:B--2---:R-:W-:-:S05]  /*0ff0*/  IMAD.WIDE R2, R7, 0x4, R2 ;  /* 0x0000000407027825 */ /* 0x004fca00078e0202 */
[----:B0-----:R-:W-:Y:S01]  /*1000*/  STG.E desc[UR6][R2.64], R12 ;  /* 0x0000000c02007986 */ /* 0x001fe2000c101906 */
[----:B------:R-:W-:Y:S05]  /*1010*/  EXIT ;  /* 0x000000000000794d */ /* 0x000fea0003800000 */
.L_x_8:
[----:B------:R-:W-:-:S00]  /*1020*/  BRA `(.L_x_8) ;  /* 0xfffffffc00fc7947 */ /* 0x000fc0000383ffff */
[----:B------:R-:W-:-:S00]  /*1030*/  NOP ;  /* 0x0000000000007918 */ /* 0x000fc00000000000 */
        /* <DEDUP_REMOVED lines=12> */
.L_x_9:


//--------------------- .nv.shared.reserved.0     --------------------------
	.section	.nv.shared.reserved.0,"aw",@nobits
	.weak		__nv_reservedSMEM_offset_0_alias
	.size		__nv_reservedSMEM_offset_0_alias, 0, 64
	.other		__nv_reservedSMEM_offset_0_alias,@"STO_CUDA_RESERVED_SHARED STV_DEFAULT"
__nv_reservedSMEM_offset_0_alias:
	.zero		0
	.zero		64


//--------------------- .nv.constant0._Z14max_pooling_2dPKfPfiiiiiii --------------------------
	.section	.nv.constant0._Z14max_pooling_2dPKfPfiiiiiii,"a",@progbits
	.sectionflags	@""
	.align	4
.nv.constant0._Z14max_pooling_2dPKfPfiiiiiii:
	.zero		940


//--------------------- SYMBOLS --------------------------

	.type		.nv.reservedSmem.offset0,@object
	.size		.nv.reservedSmem.offset0,0x4
